	.headerflags	@"EF_CUDA_TEXMODE_UNIFIED EF_CUDA_64BIT_ADDRESS EF_CUDA_ACCELERATORS EF_CUDA_SM90 EF_CUDA_VIRTUAL_SM(EF_CUDA_SM90)"
	.elftype	@"ET_EXEC"


//--------------------- .nv.info                  --------------------------
	.section	.nv.info,"",@"SHT_CUDA_INFO"
	.align	4


	//----- nvinfo : EIATTR_REGCOUNT
	.align		4
        /*0000*/ 	.byte	0x04, 0x2f
        /*0002*/ 	.short	(.L_2 - .L_1)
	.align		4
.L_1:
        /*0004*/ 	.word	index@(triton_per_fused_abs_add_clamp_exp_log_mean_mul_neg_sub_0)
        /*0008*/ 	.word	0x0000001d


	//----- nvinfo : EIATTR_MIN_STACK_SIZE
	.align		4
.L_2:
        /*000c*/ 	.byte	0x04, 0x12
        /*000e*/ 	.short	(.L_4 - .L_3)
	.align		4
.L_3:
        /*0010*/ 	.word	index@(triton_per_fused_abs_add_clamp_exp_log_mean_mul_neg_sub_0)
        /*0014*/ 	.word	0x00000000


	//----- nvinfo : EIATTR_FRAME_SIZE
	.align		4
.L_4:
        /*0018*/ 	.byte	0x04, 0x11
        /*001a*/ 	.short	(.L_6 - .L_5)
	.align		4
.L_5:
        /*001c*/ 	.word	index@(triton_per_fused_abs_add_clamp_exp_log_mean_mul_neg_sub_0)
        /*0020*/ 	.word	0x00000000


	//----- nvinfo : EIATTR_MIN_STACK_SIZE
	.align		4
.L_6:
        /*0024*/ 	.byte	0x04, 0x12
        /*0026*/ 	.short	(.L_8 - .L_7)
	.align		4
.L_7:
        /*0028*/ 	.word	index@(triton_per_fused_abs_add_clamp_exp_log_mean_mul_neg_sub_0)
        /*002c*/ 	.word	0x00000000
.L_8:


//--------------------- .nv.info.triton_per_fused_abs_add_clamp_exp_log_mean_mul_neg_sub_0 --------------------------
	.section	.nv.info.triton_per_fused_abs_add_clamp_exp_log_mean_mul_neg_sub_0,"",@"SHT_CUDA_INFO"
	.sectionflags	@""
	.align	4


	//----- nvinfo : EIATTR_CUDA_API_VERSION
	.align		4
        /*0000*/ 	.byte	0x04, 0x37
        /*0002*/ 	.short	(.L_10 - .L_9)
.L_9:
        /*0004*/ 	.word	0x0000007c


	//----- nvinfo : EIATTR_KPARAM_INFO
	.align		4
.L_10:
        /*0008*/ 	.byte	0x04, 0x17
        /*000a*/ 	.short	(.L_12 - .L_11)
.L_11:
        /*000c*/ 	.word	0x00000000
        /*0010*/ 	.short	0x0003
        /*0012*/ 	.short	0x0018
        /*0014*/ 	.byte	0x00, 0xf0, 0x11, 0x00


	//----- nvinfo : EIATTR_KPARAM_INFO
	.align		4
.L_12:
        /*0018*/ 	.byte	0x04, 0x17
        /*001a*/ 	.short	(.L_14 - .L_13)
.L_13:
        /*001c*/ 	.word	0x00000000
        /*0020*/ 	.short	0x0002
        /*0022*/ 	.short	0x0010
        /*0024*/ 	.byte	0x00, 0xf4, 0x21, 0x00


	//----- nvinfo : EIATTR_KPARAM_INFO
	.align		4
.L_14:
        /*0028*/ 	.byte	0x04, 0x17
        /*002a*/ 	.short	(.L_16 - .L_15)
.L_15:
        /*002c*/ 	.word	0x00000000
        /*0030*/ 	.short	0x0001
        /*0032*/ 	.short	0x0008
        /*0034*/ 	.byte	0x00, 0xf4, 0x21, 0x00


	//----- nvinfo : EIATTR_KPARAM_INFO
	.align		4
.L_16:
        /*0038*/ 	.byte	0x04, 0x17
        /*003a*/ 	.short	(.L_18 - .L_17)
.L_17:
        /*003c*/ 	.word	0x00000000
        /*0040*/ 	.short	0x0000
        /*0042*/ 	.short	0x0000
        /*0044*/ 	.byte	0x00, 0xf4, 0x21, 0x00


	//----- nvinfo : EIATTR_SPARSE_MMA_MASK
	.align		4
.L_18:
        /*0048*/ 	.byte	0x03, 0x50
        /*004a*/ 	.short	0x0000


	//----- nvinfo : EIATTR_MAXREG_COUNT
	.align		4
        /*004c*/ 	.byte	0x03, 0x1b
        /*004e*/ 	.short	0x00ff


	//----- nvinfo : EIATTR_COOP_GROUP_MASK_REGIDS
	.align		4
        /*0050*/ 	.byte	0x04, 0x29
        /*0052*/ 	.short	(.L_20 - .L_19)


	//   ....[0]....
.L_19:
        /*0054*/ 	.word	0xffffffff


	//   ....[1]....
        /*0058*/ 	.word	0xffffffff


	//   ....[2]....
        /*005c*/ 	.word	0xffffffff


	//   ....[3]....
        /*0060*/ 	.word	0xffffffff


	//   ....[4]....
        /*0064*/ 	.word	0xffffffff


	//   ....[5]....
        /*0068*/ 	.word	0xffffffff


	//----- nvinfo : EIATTR_COOP_GROUP_INSTR_OFFSETS
	.align		4
.L_20:
        /*006c*/ 	.byte	0x04, 0x28
        /*006e*/ 	.short	(.L_22 - .L_21)


	//   ....[0]....
.L_21:
        /*0070*/ 	.word	0x000009c0


	//   ....[1]....
        /*0074*/ 	.word	0x000009f0


	//   ....[2]....
        /*0078*/ 	.word	0x00000a30


	//   ....[3]....
        /*007c*/ 	.word	0x00000a50


	//   ....[4]....
        /*0080*/ 	.word	0x00000a70


	//   ....[5]....
        /*0084*/ 	.word	0x00000ae0


	//----- nvinfo : EIATTR_EXIT_INSTR_OFFSETS
	.align		4
.L_22:
        /*0088*/ 	.byte	0x04, 0x1c
        /*008a*/ 	.short	(.L_24 - .L_23)


	//   ....[0]....
.L_23:
        /*008c*/ 	.word	0x00000b50


	//   ....[1]....
        /*0090*/ 	.word	0x00000ba0


	//----- nvinfo : EIATTR_REQNTID
	.align		4
.L_24:
        /*0094*/ 	.byte	0x04, 0x10
        /*0096*/ 	.short	(.L_26 - .L_25)
.L_25:
        /*0098*/ 	.word	0x00000040
        /*009c*/ 	.word	0x00000001
        /*00a0*/ 	.word	0x00000001


	//----- nvinfo : EIATTR_CBANK_PARAM_SIZE
	.align		4
.L_26:
        /*00a4*/ 	.byte	0x03, 0x19
        /*00a6*/ 	.short	0x001c


	//----- nvinfo : EIATTR_PARAM_CBANK
	.align		4
        /*00a8*/ 	.byte	0x04, 0x0a
        /*00aa*/ 	.short	(.L_28 - .L_27)
	.align		4
.L_27:
        /*00ac*/ 	.word	index@(.nv.constant0.triton_per_fused_abs_add_clamp_exp_log_mean_mul_neg_sub_0)
        /*00b0*/ 	.short	0x0210
        /*00b2*/ 	.short	0x001c


	//----- nvinfo : EIATTR_SW_WAR
	.align		4
.L_28:
        /*00b4*/ 	.byte	0x04, 0x36
        /*00b6*/ 	.short	(.L_30 - .L_29)
.L_29:
        /*00b8*/ 	.word	0x00000008
.L_30:


//--------------------- .nv.callgraph             --------------------------
	.section	.nv.callgraph,"",@"SHT_CUDA_CALLGRAPH"
	.align	4
	.sectionentsize	8
	.align		4
        /*0000*/ 	.word	0x00000000
	.align		4
        /*0004*/ 	.word	0xffffffff
	.align		4
        /*0008*/ 	.word	0x00000000
	.align		4
        /*000c*/ 	.word	0xfffffffe
	.align		4
        /*0010*/ 	.word	0x00000000
	.align		4
        /*0014*/ 	.word	0xfffffffd
	.align		4
        /*0018*/ 	.word	0x00000000
	.align		4
        /*001c*/ 	.word	0xfffffffc


//--------------------- .nv.constant4             --------------------------
	.section	.nv.constant4,"a",@progbits
	.align	8
	.align		8
.nv.constant4:
        /*0000*/ 	.dword	_$_str


//--------------------- .text.triton_per_fused_abs_add_clamp_exp_log_mean_mul_neg_sub_0 --------------------------
	.section	.text.triton_per_fused_abs_add_clamp_exp_log_mean_mul_neg_sub_0,"ax",@progbits
	.sectionflags	@"SHF_BARRIERS=1"
	.align	128
        .global         triton_per_fused_abs_add_clamp_exp_log_mean_mul_neg_sub_0
        .type           triton_per_fused_abs_add_clamp_exp_log_mean_mul_neg_sub_0,@function
        .size           triton_per_fused_abs_add_clamp_exp_log_mean_mul_neg_sub_0,(.L_x_1 - triton_per_fused_abs_add_clamp_exp_log_mean_mul_neg_sub_0)
        .other          triton_per_fused_abs_add_clamp_exp_log_mean_mul_neg_sub_0,@"STO_CUDA_ENTRY STV_DEFAULT"
triton_per_fused_abs_add_clamp_exp_log_mean_mul_neg_sub_0:
.text.triton_per_fused_abs_add_clamp_exp_log_mean_mul_neg_sub_0:
[----:B------:R-:W0:Y:S02]  /*0000*/  LDC R1, c[0x0][0x28] ;  /* 0x00000a00ff017b82 */ /* 0x000e240000000800 */
[----:B------:R-:W1:Y:S01]  /*0010*/  S2R R24, SR_TID.X ;  /* 0x0000000000187919 */ /* 0x000e620000002100 */
[----:B------:R-:W2:Y:S01]  /*0020*/  LDC.64 R4, c[0x0][0x218] ;  /* 0x00008600ff047b82 */ /* 0x000ea20000000a00 */
[----:B------:R-:W-:-:S07]  /*0030*/  ULDC.64 UR6, c[0x0][0x208] ;  /* 0x0000820000067ab9 */ /* 0x000fce0000000a00 */
[----:B------:R-:W3:Y:S01]  /*0040*/  LDC.64 R8, c[0x0][0x220] ;  /* 0x00008800ff087b82 */ /* 0x000ee20000000a00 */
[----:B-1----:R-:W-:-:S04]  /*0050*/  SHF.L.U32 R12, R24, 0x2, RZ ;  /* 0x00000002180c7819 */ /* 0x002fc800000006ff */
[----:B------:R-:W-:-:S05]  /*0060*/  LOP3.LUT R3, R12, 0xfc, RZ, 0xc0, !PT ;  /* 0x000000fc0c037812 */ /* 0x000fca00078ec0ff */
[----:B--2---:R-:W-:-:S06]  /*0070*/  IMAD.WIDE.U32 R4, R3, 0x4, R4 ;  /* 0x0000000403047825 */ /* 0x004fcc00078e0004 */
[----:B------:R-:W2:Y:S01]  /*0080*/  LDG.E.128 R4, desc[UR6][R4.64] ;  /* 0x0000000604047981 */ /* 0x000ea2000c1e1d00 */
[----:B---3--:R-:W-:-:S06]  /*0090*/  IMAD.WIDE.U32 R8, R3, 0x4, R8 ;  /* 0x0000000403087825 */ /* 0x008fcc00078e0008 */
[----:B------:R-:W3:Y:S01]  /*00a0*/  LDG.E.128 R8, desc[UR6][R8.64] ;  /* 0x0000000608087981 */ /* 0x000ee2000c1e1d00 */
[----:B------:R-:W1:Y:S01]  /*00b0*/  S2UR UR5, SR_CgaCtaId ;  /* 0x00000000000579c3 */ /* 0x000e620000008800 */
[----:B------:R-:W-:Y:S02]  /*00c0*/  UMOV UR4, 0x400 ;  /* 0x0000040000047882 */ /* 0x000fe40000000000 */
[----:B-1----:R-:W-:Y:S01]  /*00d0*/  UPRMT UR4, UR5, 0x654, UR4 ;  /* 0x0000065405047896 */ /* 0x002fe20008000004 */
[----:B--2---:R-:W-:-:S05]  /*00e0*/  LOP3.LUT R0, R4, 0x7fffffff, RZ, 0xc0, !PT ;  /* 0x7fffffff04007812 */ /* 0x004fca00078ec0ff */
[----:B------:R-:W-:Y:S01]  /*00f0*/  FADD R2, RZ, -R0 ;  /* 0x80000000ff027221 */ /* 0x000fe20000000000 */
[----:B------:R-:W-:-:S03]  /*0100*/  LOP3.LUT R0, R5, 0x7fffffff, RZ, 0xc0, !PT ;  /* 0x7fffffff05007812 */ /* 0x000fc600078ec0ff */
[----:B------:R-:W-:Y:S02]  /*0110*/  FMUL R2, R2, 1.4426950216293334961 ;  /* 0x3fb8aa3b02027820 */ /* 0x000fe40000400000 */
[----:B------:R-:W-:-:S03]  /*0120*/  FADD R0, RZ, -R0 ;  /* 0x80000000ff007221 */ /* 0x000fc60000000000 */
[----:B------:R-:W-:Y:S01]  /*0130*/  FSETP.GEU.AND P0, PT, R2, -126, PT ;  /* 0xc2fc00000200780b */ /* 0x000fe20003f0e000 */
[----:B------:R-:W-:Y:S01]  /*0140*/  FMUL R16, R0, 1.4426950216293334961 ;  /* 0x3fb8aa3b00107820 */ /* 0x000fe20000400000 */
[----:B------:R-:W-:-:S04]  /*0150*/  LOP3.LUT R0, R6, 0x7fffffff, RZ, 0xc0, !PT ;  /* 0x7fffffff06007812 */ /* 0x000fc800078ec0ff */
[----:B------:R-:W-:Y:S01]  /*0160*/  FSETP.GEU.AND P1, PT, R16, -126, PT ;  /* 0xc2fc00001000780b */ /* 0x000fe20003f2e000 */
[----:B------:R-:W-:-:S04]  /*0170*/  FADD R0, RZ, -R0 ;  /* 0x80000000ff007221 */ /* 0x000fc80000000000 */
[----:B------:R-:W-:Y:S01]  /*0180*/  FMUL R18, R0, 1.4426950216293334961 ;  /* 0x3fb8aa3b00127820 */ /* 0x000fe20000400000 */
[----:B------:R-:W-:Y:S01]  /*0190*/  LOP3.LUT R0, R7, 0x7fffffff, RZ, 0xc0, !PT ;  /* 0x7fffffff07007812 */ /* 0x000fe200078ec0ff */
[----:B------:R-:W-:-:S04]  /*01a0*/  @!P0 FMUL R2, R2, 0.5 ;  /* 0x3f00000002028820 */ /* 0x000fc80000400000 */
[----:B------:R1:W2:Y:S01]  /*01b0*/  MUFU.EX2 R14, R2 ;  /* 0x00000002000e7308 */ /* 0x0002a20000000800 */
[----:B------:R-:W-:Y:S01]  /*01c0*/  FADD R0, RZ, -R0 ;  /* 0x80000000ff007221 */ /* 0x000fe20000000000 */
[----:B------:R-:W-:-:S03]  /*01d0*/  @!P1 FMUL R16, R16, 0.5 ;  /* 0x3f00000010109820 */ /* 0x000fc60000400000 */
[----:B------:R-:W-:-:S03]  /*01e0*/  FMUL R17, R0, 1.4426950216293334961 ;  /* 0x3fb8aa3b00117820 */ /* 0x000fc60000400000 */
[----:B------:R-:W4:Y:S01]  /*01f0*/  MUFU.EX2 R15, R16 ;  /* 0x00000010000f7308 */ /* 0x000f220000000800 */
[----:B-1----:R-:W-:Y:S01]  /*0200*/  HFMA2.MMA R2, -RZ, RZ, 1.5048828125, 33.21875 ;  /* 0x3e055027ff027435 */ /* 0x002fe200000001ff */
[----:B--2---:R-:W-:Y:S01]  /*0210*/  @!P0 FMUL R14, R14, R14 ;  /* 0x0000000e0e0e8220 */ /* 0x004fe20000400000 */
[----:B------:R-:W-:-:S03]  /*0220*/  FSETP.GEU.AND P0, PT, R18, -126, PT ;  /* 0xc2fc00001200780b */ /* 0x000fc60003f0e000 */
[----:B------:R-:W-:Y:S01]  /*0230*/  FADD R14, R14, 1 ;  /* 0x3f8000000e0e7421 */ /* 0x000fe20000000000 */
[----:B----4-:R-:W-:-:S04]  /*0240*/  @!P1 FMUL R15, R15, R15 ;  /* 0x0000000f0f0f9220 */ /* 0x010fc80000400000 */
[----:B------:R-:W-:Y:S02]  /*0250*/  IADD3 R3, R14, -0x3f2aaaab, RZ ;  /* 0xc0d555550e037810 */ /* 0x000fe40007ffe0ff */
[----:B------:R-:W-:Y:S01]  /*0260*/  FSETP.GEU.AND P1, PT, R17, -126, PT ;  /* 0xc2fc00001100780b */ /* 0x000fe20003f2e000 */
[----:B------:R-:W-:Y:S01]  /*0270*/  FADD R15, R15, 1 ;  /* 0x3f8000000f0f7421 */ /* 0x000fe20000000000 */
[----:B------:R-:W-:Y:S01]  /*0280*/  LOP3.LUT R3, R3, 0xff800000, RZ, 0xc0, !PT ;  /* 0xff80000003037812 */ /* 0x000fe200078ec0ff */
[----:B------:R-:W-:Y:S01]  /*0290*/  @!P0 FMUL R18, R18, 0.5 ;  /* 0x3f00000012128820 */ /* 0x000fe20000400000 */
[----:B------:R-:W-:Y:S02]  /*02a0*/  FSETP.NEU.AND P2, PT, R14, RZ, PT ;  /* 0x000000ff0e00720b */ /* 0x000fe40003f4d000 */
[----:B------:R-:W-:Y:S02]  /*02b0*/  IADD3 R16, R15, -0x3f2aaaab, RZ ;  /* 0xc0d555550f107810 */ /* 0x000fe40007ffe0ff */
[----:B------:R-:W-:-:S02]  /*02c0*/  IADD3 R23, R14, -R3, RZ ;  /* 0x800000030e177210 */ /* 0x000fc40007ffe0ff */
[----:B------:R-:W-:Y:S02]  /*02d0*/  LOP3.LUT R0, R16, 0xff800000, RZ, 0xc0, !PT ;  /* 0xff80000010007812 */ /* 0x000fe400078ec0ff */
[----:B------:R-:W1:Y:S01]  /*02e0*/  MUFU.EX2 R16, R18 ;  /* 0x0000001200107308 */ /* 0x000e620000000800 */
[----:B------:R-:W-:Y:S01]  /*02f0*/  FADD R23, R23, -1 ;  /* 0xbf80000017177421 */ /* 0x000fe20000000000 */
[----:B------:R-:W-:Y:S01]  /*0300*/  IADD3 R21, R15, -R0, RZ ;  /* 0x800000000f157210 */ /* 0x000fe20007ffe0ff */
[----:B------:R-:W-:Y:S01]  /*0310*/  @!P1 FMUL R17, R17, 0.5 ;  /* 0x3f00000011119820 */ /* 0x000fe20000400000 */
[----:B------:R-:W-:Y:S01]  /*0320*/  ISETP.GE.U32.AND P5, PT, R15, 0x7f800000, PT ;  /* 0x7f8000000f00780c */ /* 0x000fe20003fa6070 */
[----:B------:R-:W-:Y:S01]  /*0330*/  FFMA.FTZ R20, R23, -R2, 0.14084610342979431152 ;  /* 0x3e1039f617147423 */ /* 0x000fe20000010802 */
[----:B------:R-:W-:Y:S01]  /*0340*/  FSETP.NEU.AND P3, PT, R15, RZ, PT ;  /* 0x000000ff0f00720b */ /* 0x000fe20003f6d000 */
[----:B------:R-:W-:Y:S02]  /*0350*/  FADD R21, R21, -1 ;  /* 0xbf80000015157421 */ /* 0x000fe40000000000 */
[----:B------:R-:W-:Y:S01]  /*0360*/  FFMA.FTZ R20, R23, R20, -0.12148627638816833496 ;  /* 0xbdf8cdcc17147423 */ /* 0x000fe20000010014 */
[----:B------:R-:W2:Y:S01]  /*0370*/  MUFU.EX2 R17, R17 ;  /* 0x0000001100117308 */ /* 0x000ea20000000800 */
[----:B------:R-:W-:-:S02]  /*0380*/  FFMA.FTZ R22, R21, -R2, 0.14084610342979431152 ;  /* 0x3e1039f615167423 */ /* 0x000fc40000010802 */
[----:B------:R-:W-:Y:S02]  /*0390*/  FFMA.FTZ R20, R23, R20, 0.13980610668659210205 ;  /* 0x3e0f295517147423 */ /* 0x000fe40000010014 */
[----:B------:R-:W-:Y:S01]  /*03a0*/  FFMA.FTZ R22, R21, R22, -0.12148627638816833496 ;  /* 0xbdf8cdcc15167423 */ /* 0x000fe20000010016 */
[----:B-1----:R-:W-:Y:S01]  /*03b0*/  @!P0 FMUL R16, R16, R16 ;  /* 0x0000001010108220 */ /* 0x002fe20000400000 */
[----:B------:R-:W-:Y:S01]  /*03c0*/  FFMA.FTZ R20, R23, R20, -0.16684235632419586182 ;  /* 0xbe2ad8b917147423 */ /* 0x000fe20000010014 */
[----:B------:R-:W-:Y:S01]  /*03d0*/  ISETP.GE.U32.AND P0, PT, R14, 0x7f800000, PT ;  /* 0x7f8000000e00780c */ /* 0x000fe20003f06070 */
[----:B------:R-:W-:Y:S01]  /*03e0*/  FFMA.FTZ R22, R21, R22, 0.13980610668659210205 ;  /* 0x3e0f295515167423 */ /* 0x000fe20000010016 */
[----:B------:R-:W-:Y:S01]  /*03f0*/  FADD R16, R16, 1 ;  /* 0x3f80000010107421 */ /* 0x000fe20000000000 */
[----:B------:R-:W-:Y:S02]  /*0400*/  FFMA.FTZ R20, R23, R20, 0.20012299716472625732 ;  /* 0x3e4ced0b17147423 */ /* 0x000fe40000010014 */
[----:B------:R-:W-:-:S02]  /*0410*/  FFMA.FTZ R22, R21, R22, -0.16684235632419586182 ;  /* 0xbe2ad8b915167423 */ /* 0x000fc40000010016 */
[----:B------:R-:W-:Y:S01]  /*0420*/  FFMA.FTZ R20, R23, R20, -0.24999669194221496582 ;  /* 0xbe7fff2217147423 */ /* 0x000fe20000010014 */
[----:B------:R-:W-:Y:S01]  /*0430*/  IADD3 R19, R16, -0x3f2aaaab, RZ ;  /* 0xc0d5555510137810 */ /* 0x000fe20007ffe0ff */
[----:B------:R-:W-:Y:S01]  /*0440*/  FFMA.FTZ R22, R21, R22, 0.20012299716472625732 ;  /* 0x3e4ced0b15167423 */ /* 0x000fe20000010016 */
[----:B--2---:R-:W-:Y:S01]  /*0450*/  @!P1 FMUL R17, R17, R17 ;  /* 0x0000001111119220 */ /* 0x004fe20000400000 */
[----:B------:R-:W-:Y:S01]  /*0460*/  FFMA.FTZ R20, R23, R20, 0.33333182334899902344 ;  /* 0x3eaaaa7817147423 */ /* 0x000fe20000010014 */
[----:B------:R-:W-:Y:S01]  /*0470*/  LOP3.LUT R19, R19, 0xff800000, RZ, 0xc0, !PT ;  /* 0xff80000013137812 */ /* 0x000fe200078ec0ff */
[----:B------:R-:W-:Y:S01]  /*0480*/  FFMA.FTZ R22, R21, R22, -0.24999669194221496582 ;  /* 0xbe7fff2215167423 */ /* 0x000fe20000010016 */
[----:B------:R-:W-:Y:S01]  /*0490*/  FADD R17, R17, 1 ;  /* 0x3f80000011117421 */ /* 0x000fe20000000000 */
[----:B------:R-:W-:Y:S01]  /*04a0*/  FFMA.FTZ R20, R23, R20, -0.5 ;  /* 0xbf00000017147423 */ /* 0x000fe20000010014 */
[----:B------:R-:W-:Y:S01]  /*04b0*/  IADD3 R25, R16, -R19, RZ ;  /* 0x8000001310197210 */ /* 0x000fe20007ffe0ff */
[----:B------:R-:W-:Y:S01]  /*04c0*/  FFMA.FTZ R22, R21, R22, 0.33333182334899902344 ;  /* 0x3eaaaa7815167423 */ /* 0x000fe20000010016 */
[----:B------:R-:W-:Y:S01]  /*04d0*/  ISETP.GE.U32.AND P1, PT, R16, 0x7f800000, PT ;  /* 0x7f8000001000780c */ /* 0x000fe20003f26070 */
[----:B------:R-:W-:Y:S01]  /*04e0*/  FMUL R18, R23, R20 ;  /* 0x0000001417127220 */ /* 0x000fe20000400000 */
[----:B------:R-:W-:Y:S01]  /*04f0*/  ISETP.GE.U32.AND P4, PT, R17, 0x7f800000, PT ;  /* 0x7f8000001100780c */ /* 0x000fe20003f86070 */
[----:B------:R-:W-:Y:S01]  /*0500*/  FFMA.FTZ R22, R21, R22, -0.5 ;  /* 0xbf00000015167423 */ /* 0x000fe20000010016 */
[----:B------:R-:W-:Y:S01]  /*0510*/  FADD R25, R25, -1 ;  /* 0xbf80000019197421 */ /* 0x000fe20000000000 */
[----:B------:R-:W-:Y:S01]  /*0520*/  FFMA.FTZ R18, R23, R18, R23 ;  /* 0x0000001217127223 */ /* 0x000fe20000010017 */
[----:B------:R-:W-:Y:S01]  /*0530*/  IADD3 R23, R17, -0x3f2aaaab, RZ ;  /* 0xc0d5555511177810 */ /* 0x000fe20007ffe0ff */
[----:B------:R-:W-:Y:S01]  /*0540*/  FMUL R20, R21, R22 ;  /* 0x0000001615147220 */ /* 0x000fe20000400000 */
[----:B------:R-:W-:-:S02]  /*0550*/  FFMA.FTZ R26, R25, -R2, 0.14084610342979431152 ;  /* 0x3e1039f6191a7423 */ /* 0x000fc40000010802 */
[----:B------:R-:W-:Y:S01]  /*0560*/  LOP3.LUT R22, R23, 0xff800000, RZ, 0xc0, !PT ;  /* 0xff80000017167812 */ /* 0x000fe200078ec0ff */
[----:B------:R-:W-:Y:S01]  /*0570*/  FFMA.FTZ R20, R21, R20, R21 ;  /* 0x0000001415147223 */ /* 0x000fe20000010015 */
[C---:B------:R-:W-:Y:S02]  /*0580*/  FFMA.FTZ R26, R25.reuse, R26, -0.12148627638816833496 ;  /* 0xbdf8cdcc191a7423 */ /* 0x040fe4000001001a */
[----:B------:R-:W-:Y:S02]  /*0590*/  IADD3 R23, R17, -R22, RZ ;  /* 0x8000001611177210 */ /* 0x000fe40007ffe0ff */
[----:B------:R-:W-:-:S03]  /*05a0*/  FFMA.FTZ R26, R25, R26, 0.13980610668659210205 ;  /* 0x3e0f2955191a7423 */ /* 0x000fc6000001001a */
[----:B------:R-:W-:Y:S01]  /*05b0*/  FADD R23, R23, -1 ;  /* 0xbf80000017177421 */ /* 0x000fe20000000000 */
[----:B------:R-:W-:-:S03]  /*05c0*/  FFMA.FTZ R26, R25, R26, -0.16684235632419586182 ;  /* 0xbe2ad8b9191a7423 */ /* 0x000fc6000001001a */
[----:B------:R-:W-:Y:S01]  /*05d0*/  FFMA.FTZ R2, R23, -R2, 0.14084610342979431152 ;  /* 0x3e1039f617027423 */ /* 0x000fe20000010802 */
[----:B------:R-:W-:-:S03]  /*05e0*/  FFMA.FTZ R26, R25, R26, 0.20012299716472625732 ;  /* 0x3e4ced0b191a7423 */ /* 0x000fc6000001001a */
[----:B------:R-:W-:Y:S01]  /*05f0*/  FFMA.FTZ R2, R23, R2, -0.12148627638816833496 ;  /* 0xbdf8cdcc17027423 */ /* 0x000fe20000010002 */
[----:B------:R-:W-:-:S03]  /*0600*/  FFMA.FTZ R26, R25, R26, -0.24999669194221496582 ;  /* 0xbe7fff22191a7423 */ /* 0x000fc6000001001a */
[----:B------:R-:W-:Y:S01]  /*0610*/  FFMA.FTZ R2, R23, R2, 0.13980610668659210205 ;  /* 0x3e0f295517027423 */ /* 0x000fe20000010002 */
[----:B------:R-:W-:-:S03]  /*0620*/  FFMA.FTZ R26, R25, R26, 0.33333182334899902344 ;  /* 0x3eaaaa78191a7423 */ /* 0x000fc6000001001a */
[----:B------:R-:W-:Y:S01]  /*0630*/  FFMA.FTZ R2, R23, R2, -0.16684235632419586182 ;  /* 0xbe2ad8b917027423 */ /* 0x000fe20000010002 */
[----:B------:R-:W-:-:S03]  /*0640*/  FFMA.FTZ R26, R25, R26, -0.5 ;  /* 0xbf000000191a7423 */ /* 0x000fc6000001001a */
[----:B------:R-:W-:Y:S01]  /*0650*/  FFMA.FTZ R2, R23, R2, 0.20012299716472625732 ;  /* 0x3e4ced0b17027423 */ /* 0x000fe20000010002 */
[----:B------:R-:W-:-:S03]  /*0660*/  FMUL R26, R25, R26 ;  /* 0x0000001a191a7220 */ /* 0x000fc60000400000 */
[----:B------:R-:W-:Y:S01]  /*0670*/  FFMA.FTZ R2, R23, R2, -0.24999669194221496582 ;  /* 0xbe7fff2217027423 */ /* 0x000fe20000010002 */
[----:B------:R-:W-:-:S03]  /*0680*/  FFMA.FTZ R21, R25, R26, R25 ;  /* 0x0000001a19157223 */ /* 0x000fc60000010019 */
[C---:B------:R-:W-:Y:S01]  /*0690*/  FFMA.FTZ R26, R23.reuse, R2, 0.33333182334899902344 ;  /* 0x3eaaaa78171a7423 */ /* 0x040fe20000010002 */
[----:B------:R-:W-:Y:S02]  /*06a0*/  I2FP.F32.S32 R2, R3 ;  /* 0x0000000300027245 */ /* 0x000fe40000201400 */
[----:B------:R-:W-:Y:S01]  /*06b0*/  I2FP.F32.S32 R3, R0 ;  /* 0x0000000000037245 */ /* 0x000fe20000201400 */
[C---:B------:R-:W-:Y:S01]  /*06c0*/  FFMA.FTZ R26, R23.reuse, R26, -0.5 ;  /* 0xbf000000171a7423 */ /* 0x040fe2000001001a */
[----:B------:R-:W-:Y:S01]  /*06d0*/  I2FP.F32.S32 R0, R19 ;  /* 0x0000001300007245 */ /* 0x000fe20000201400 */
[----:B------:R-:W-:Y:S01]  /*06e0*/  FFMA.FTZ R19, R2, 1.1920928955078125e-07, RZ ;  /* 0x3400000002137823 */ /* 0x000fe200000100ff */
[----:B------:R-:W-:Y:S01]  /*06f0*/  I2FP.F32.S32 R2, R22 ;  /* 0x0000001600027245 */ /* 0x000fe20000201400 */
[----:B------:R-:W-:Y:S01]  /*0700*/  FMUL R26, R23, R26 ;  /* 0x0000001a171a7220 */ /* 0x000fe20000400000 */
[----:B------:R-:W-:Y:S01]  /*0710*/  FFMA.FTZ R3, R3, 1.1920928955078125e-07, RZ ;  /* 0x3400000003037823 */ /* 0x000fe200000100ff */
[----:B------:R-:W-:Y:S01]  /*0720*/  FFMA.FTZ R0, R0, 1.1920928955078125e-07, RZ ;  /* 0x3400000000007823 */ /* 0x000fe200000100ff */
[----:B------:R-:W-:Y:S01]  /*0730*/  FFMA.FTZ R18, R19, 0.69314718246459960938, R18 ;  /* 0x3f31721813127823 */ /* 0x000fe20000010012 */
[----:B------:R-:W-:Y:S01]  /*0740*/  FFMA.FTZ R23, R23, R26, R23 ;  /* 0x0000001a17177223 */ /* 0x000fe20000010017 */
[----:B------:R-:W-:Y:S01]  /*0750*/  FFMA.FTZ R20, R3, 0.69314718246459960938, R20 ;  /* 0x3f31721803147823 */ /* 0x000fe20000010014 */
[----:B------:R-:W-:Y:S01]  /*0760*/  FFMA.FTZ R2, R2, 1.1920928955078125e-07, RZ ;  /* 0x3400000002027823 */ /* 0x000fe200000100ff */
[----:B------:R-:W-:Y:S01]  /*0770*/  @P0 MOV R3, 0x7f800000 ;  /* 0x7f80000000030802 */ /* 0x000fe20000000f00 */
[----:B------:R-:W-:-:S02]  /*0780*/  FFMA.FTZ R21, R0, 0.69314718246459960938, R21 ;  /* 0x3f31721800157823 */ /* 0x000fc40000010015 */
[----:B------:R-:W-:Y:S01]  /*0790*/  FFMA.FTZ R0, R2, 0.69314718246459960938, R23 ;  /* 0x3f31721802007823 */ /* 0x000fe20000010017 */
[----:B------:R-:W-:Y:S01]  /*07a0*/  @P5 MOV R2, 0x7f800000 ;  /* 0x7f80000000025802 */ /* 0x000fe20000000f00 */
[----:B------:R-:W-:Y:S01]  /*07b0*/  @P0 FFMA.FTZ R18, R14, R3, +INF ;  /* 0x7f8000000e120423 */ /* 0x000fe20000010003 */
[----:B------:R-:W-:Y:S02]  /*07c0*/  @P4 MOV R14, 0x7f800000 ;  /* 0x7f800000000e4802 */ /* 0x000fe40000000f00 */
[----:B------:R-:W-:Y:S01]  /*07d0*/  FSETP.NEU.AND P0, PT, R17, RZ, PT ;  /* 0x000000ff1100720b */ /* 0x000fe20003f0d000 */
[----:B------:R-:W-:Y:S01]  /*07e0*/  @P5 FFMA.FTZ R20, R15, R2, +INF ;  /* 0x7f8000000f145423 */ /* 0x000fe20000010002 */
[----:B------:R-:W-:Y:S01]  /*07f0*/  FSETP.GTU.AND P5, PT, R5, RZ, PT ;  /* 0x000000ff0500720b */ /* 0x000fe20003fac000 */
[----:B------:R-:W-:Y:S01]  /*0800*/  @P4 FFMA.FTZ R0, R17, R14, +INF ;  /* 0x7f80000011004423 */ /* 0x000fe2000001000e */
[----:B------:R-:W-:Y:S02]  /*0810*/  FSETP.GTU.AND P4, PT, R4, RZ, PT ;  /* 0x000000ff0400720b */ /* 0x000fe40003f8c000 */
[----:B------:R-:W-:-:S02]  /*0820*/  @P1 MOV R15, 0x7f800000 ;  /* 0x7f800000000f1802 */ /* 0x000fc40000000f00 */
[C---:B------:R-:W-:Y:S02]  /*0830*/  FSEL R2, R5.reuse, RZ, P5 ;  /* 0x000000ff05027208 */ /* 0x040fe40002800000 */
[----:B------:R-:W-:Y:S01]  /*0840*/  FSETP.GTU.AND P5, PT, R6, RZ, PT ;  /* 0x000000ff0600720b */ /* 0x000fe20003fac000 */
[----:B------:R-:W-:Y:S01]  /*0850*/  @P1 FFMA.FTZ R21, R16, R15, +INF ;  /* 0x7f80000010151423 */ /* 0x000fe2000001000f */
[----:B------:R-:W-:Y:S01]  /*0860*/  FSEL R3, R4, RZ, P4 ;  /* 0x000000ff04037208 */ /* 0x000fe20002000000 */
[----:B---3--:R-:W-:Y:S01]  /*0870*/  FFMA R9, -R5, R9, R2 ;  /* 0x0000000905097223 */ /* 0x008fe20000000102 */
[----:B------:R-:W-:Y:S02]  /*0880*/  FSETP.NEU.AND P4, PT, R16, RZ, PT ;  /* 0x000000ff1000720b */ /* 0x000fe40003f8d000 */
[----:B------:R-:W-:Y:S01]  /*0890*/  FSETP.GTU.AND P1, PT, R7, RZ, PT ;  /* 0x000000ff0700720b */ /* 0x000fe20003f2c000 */
[----:B------:R-:W-:Y:S01]  /*08a0*/  FFMA R3, -R4, R8, R3 ;  /* 0x0000000804037223 */ /* 0x000fe20000000103 */
[----:B------:R-:W-:-:S02]  /*08b0*/  FSEL R5, R6, RZ, P5 ;  /* 0x000000ff06057208 */ /* 0x000fc40002800000 */
[----:B------:R-:W-:Y:S02]  /*08c0*/  FSEL R20, R20, -INF , P3 ;  /* 0xff80000014147808 */ /* 0x000fe40001800000 */
[----:B------:R-:W-:Y:S01]  /*08d0*/  FSEL R18, R18, -INF , P2 ;  /* 0xff80000012127808 */ /* 0x000fe20001000000 */
[----:B------:R-:W-:Y:S01]  /*08e0*/  FFMA R5, -R6, R10, R5 ;  /* 0x0000000a06057223 */ /* 0x000fe20000000105 */
[----:B------:R-:W-:Y:S01]  /*08f0*/  FSEL R2, R7, RZ, P1 ;  /* 0x000000ff07027208 */ /* 0x000fe20000800000 */
[----:B------:R-:W-:Y:S01]  /*0900*/  FADD R9, R20, R9 ;  /* 0x0000000914097221 */ /* 0x000fe20000000000 */
[----:B------:R-:W-:Y:S01]  /*0910*/  FSEL R4, R21, -INF , P4 ;  /* 0xff80000015047808 */ /* 0x000fe20002000000 */
[----:B------:R-:W-:Y:S01]  /*0920*/  FADD R18, R18, R3 ;  /* 0x0000000312127221 */ /* 0x000fe20000000000 */
[----:B------:R-:W-:Y:S01]  /*0930*/  FSEL R3, R0, -INF , P0 ;  /* 0xff80000000037808 */ /* 0x000fe20000000000 */
[----:B------:R-:W-:Y:S01]  /*0940*/  FFMA R2, -R7, R11, R2 ;  /* 0x0000000b07027223 */ /* 0x000fe20000000102 */
[----:B------:R-:W-:Y:S01]  /*0950*/  LOP3.LUT P0, RZ, R24, 0x1f, RZ, 0xc0, !PT ;  /* 0x0000001f18ff7812 */ /* 0x000fe2000780c0ff */
[----:B------:R-:W-:Y:S01]  /*0960*/  FADD R4, R5, R4 ;  /* 0x0000000405047221 */ /* 0x000fe20000000000 */
[----:B------:R-:W-:Y:S01]  /*0970*/  FADD R9, R9, R18 ;  /* 0x0000001209097221 */ /* 0x000fe20000000000 */
[----:B------:R-:W-:Y:S01]  /*0980*/  FADD R2, R2, R3 ;  /* 0x0000000302027221 */ /* 0x000fe20000000000 */
[----:B------:R-:W-:-:S02]  /*0990*/  ISETP.GE.AND P1, PT, R24, 0x2, PT ;  /* 0x000000021800780c */ /* 0x000fc40003f26270 */
[----:B------:R-:W-:-:S04]  /*09a0*/  FADD R9, R4, R9 ;  /* 0x0000000904097221 */ /* 0x000fc80000000000 */
[----:B------:R-:W-:-:S05]  /*09b0*/  FADD R2, R2, R9 ;  /* 0x0000000902027221 */ /* 0x000fca0000000000 */
[----:B------:R-:W1:Y:S02]  /*09c0*/  SHFL.BFLY PT, R3, R2, 0x10, 0x1f ;  /* 0x0e001f0002037f89 */ /* 0x000e6400000e0000 */
[----:B-1----:R-:W-:Y:S01]  /*09d0*/  FADD R3, R2, R3 ;  /* 0x0000000302037221 */ /* 0x002fe20000000000 */
[----:B------:R-:W-:-:S04]  /*09e0*/  SHF.R.U32.HI R2, RZ, 0x3, R24 ;  /* 0x00000003ff027819 */ /* 0x000fc80000011618 */
[----:B------:R-:W1:Y:S01]  /*09f0*/  SHFL.BFLY PT, R0, R3, 0x8, 0x1f ;  /* 0x0d001f0003007f89 */ /* 0x000e6200000e0000 */
[----:B------:R-:W-:Y:S01]  /*0a00*/  LOP3.LUT R2, R2, 0x4, RZ, 0xc0, !PT ;  /* 0x0000000402027812 */ /* 0x000fe200078ec0ff */
[----:B-1----:R-:W-:Y:S01]  /*0a10*/  FADD R0, R3, R0 ;  /* 0x0000000003007221 */ /* 0x002fe20000000000 */
[----:B------:R-:W-:-:S04]  /*0a20*/  LOP3.LUT R3, R24, 0x1, RZ, 0xc0, !PT ;  /* 0x0000000118037812 */ /* 0x000fc800078ec0ff */
[----:B------:R-:W1:Y:S02]  /*0a30*/  SHFL.BFLY PT, R5, R0, 0x4, 0x1f ;  /* 0x0c801f0000057f89 */ /* 0x000e6400000e0000 */
[----:B-1----:R-:W-:-:S05]  /*0a40*/  FADD R5, R0, R5 ;  /* 0x0000000500057221 */ /* 0x002fca0000000000 */
[----:B------:R-:W1:Y:S02]  /*0a50*/  SHFL.BFLY PT, R4, R5, 0x2, 0x1f ;  /* 0x0c401f0005047f89 */ /* 0x000e6400000e0000 */
[----:B-1----:R-:W-:-:S05]  /*0a60*/  FADD R4, R5, R4 ;  /* 0x0000000405047221 */ /* 0x002fca0000000000 */
[----:B------:R-:W1:Y:S02]  /*0a70*/  SHFL.BFLY PT, R7, R4, 0x1, 0x1f ;  /* 0x0c201f0004077f89 */ /* 0x000e6400000e0000 */
[----:B-1----:R-:W-:-:S05]  /*0a80*/  FADD R7, R4, R7 ;  /* 0x0000000704077221 */ /* 0x002fca0000000000 */
[----:B------:R-:W-:Y:S01]  /*0a90*/  @!P0 STS [R2+UR4], R7 ;  /* 0x0000000702008988 */ /* 0x000fe20008000804 */
[----:B------:R-:W-:Y:S01]  /*0aa0*/  BAR.SYNC.DEFER_BLOCKING 0x0 ;  /* 0x0000000000007b1d */ /* 0x000fe20000010000 */
[----:B------:R-:W-:-:S04]  /*0ab0*/  ISETP.NE.U32.AND P0, PT, R3, 0x1, PT ;  /* 0x000000010300780c */ /* 0x000fc80003f05070 */
[----:B------:R-:W-:Y:S01]  /*0ac0*/  ISETP.LT.AND P0, PT, R24, 0x2, P0 ;  /* 0x000000021800780c */ /* 0x000fe20000701270 */
[----:B------:R-:W1:Y:S04]  /*0ad0*/  @!P1 LDS R13, [R12+UR4] ;  /* 0x000000040c0d9984 */ /* 0x000e680008000800 */
[----:B-1----:R-:W1:Y:S02]  /*0ae0*/  SHFL.BFLY PT, R0, R13, 0x1, 0x1f ;  /* 0x0c201f000d007f89 */ /* 0x002e6400000e0000 */
[----:B-1----:R-:W-:-:S06]  /*0af0*/  FADD R3, R13, R0 ;  /* 0x000000000d037221 */ /* 0x002fcc0000000000 */
[----:B------:R1:W-:Y:S01]  /*0b00*/  @P0 STS [R12+UR4], R3 ;  /* 0x000000030c000988 */ /* 0x0003e20008000804 */
[----:B------:R-:W-:Y:S01]  /*0b10*/  BAR.SYNC.DEFER_BLOCKING 0x0 ;  /* 0x0000000000007b1d */ /* 0x000fe20000010000 */
[----:B------:R-:W-:-:S05]  /*0b20*/  LOP3.LUT P0, RZ, R24, 0x3f, RZ, 0xc0, !PT ;  /* 0x0000003f18ff7812 */ /* 0x000fca000780c0ff */
[----:B------:R-:W2:Y:S02]  /*0b30*/  LDS R0, [UR4] ;  /* 0x00000004ff007984 */ /* 0x000ea40008000800 */
[----:B------:R-:W-:Y:S06]  /*0b40*/  BAR.SYNC.DEFER_BLOCKING 0x0 ;  /* 0x0000000000007b1d */ /* 0x000fec0000010000 */
[----:B-1----:R-:W-:Y:S05]  /*0b50*/  @P0 EXIT ;  /* 0x000000000000094d */ /* 0x002fea0003800000 */
[----:B------:R-:W0:Y:S01]  /*0b60*/  LDC.64 R2, c[0x0][0x210] ;  /* 0x00008400ff027b82 */ /* 0x000e220000000a00 */
[----:B--2---:R-:W-:-:S04]  /*0b70*/  FADD R0, RZ, R0 ;  /* 0x00000000ff007221 */ /* 0x004fc80000000000 */
[----:B------:R-:W-:-:S05]  /*0b80*/  FMUL R5, R0, 0.00390625 ;  /* 0x3b80000000057820 */ /* 0x000fca0000400000 */
[----:B0-----:R-:W-:Y:S01]  /*0b90*/  STG.E desc[UR6][R2.64], R5 ;  /* 0x0000000502007986 */ /* 0x001fe2000c101906 */
[----:B------:R-:W-:Y:S05]  /*0ba0*/  EXIT ;  /* 0x000000000000794d */ /* 0x000fea0003800000 */
.L_x_0:
[----:B------:R-:W-:-:S00]  /*0bb0*/  BRA `(.L_x_0) ;  /* 0xfffffffc00fc7947 */ /* 0x000fc0000383ffff */
[----:B------:R-:W-:-:S00]  /*0bc0*/  NOP ;  /* 0x0000000000007918 */ /* 0x000fc00000000000 */
        /* <DEDUP_REMOVED lines=11> */
.L_x_1:


//--------------------- .nv.global.init           --------------------------
	.section	.nv.global.init,"aw",@progbits
.nv.global.init:
	.type		_$_str,@object
	.size		_$_str,(.L_0 - _$_str)
_$_str:
        /*0000*/ 	.byte	0x5f, 0x5f, 0x43, 0x55, 0x44, 0x41, 0x5f, 0x46, 0x54, 0x5a, 0x00
.L_0:


//--------------------- .nv.shared.triton_per_fused_abs_add_clamp_exp_log_mean_mul_neg_sub_0 --------------------------
	.section	.nv.shared.triton_per_fused_abs_add_clamp_exp_log_mean_mul_neg_sub_0,"aw",@nobits
	.sectionflags	@""
	.align	16
	.zero		1024


//--------------------- .nv.constant0.triton_per_fused_abs_add_clamp_exp_log_mean_mul_neg_sub_0 --------------------------
	.section	.nv.constant0.triton_per_fused_abs_add_clamp_exp_log_mean_mul_neg_sub_0,"a",@progbits
	.sectionflags	@""
	.align	4
.nv.constant0.triton_per_fused_abs_add_clamp_exp_log_mean_mul_neg_sub_0:
	.zero		556
